//
// Generated by NVIDIA NVVM Compiler
//
// Compiler Build ID: CL-36424714
// Cuda compilation tools, release 13.0, V13.0.88
// Based on NVVM 20.0.0
//

.version 9.0
.target sm_100
.address_size 64

	// .globl	_Z26parallel_inverse_calculatePfS_fiiiii
.extern .func  (.param .b32 func_retval0) vprintf
(
	.param .b64 vprintf_param_0,
	.param .b64 vprintf_param_1
)
;
.global .align 1 .b8 $str[18] = {100, 95, 120, 95, 105, 110, 91, 37, 100, 93, 58, 32, 37, 46, 50, 102, 10};

.visible .entry _Z26parallel_inverse_calculatePfS_fiiiii(
	.param .u64 .ptr .align 1 _Z26parallel_inverse_calculatePfS_fiiiii_param_0,
	.param .u64 .ptr .align 1 _Z26parallel_inverse_calculatePfS_fiiiii_param_1,
	.param .f32 _Z26parallel_inverse_calculatePfS_fiiiii_param_2,
	.param .u32 _Z26parallel_inverse_calculatePfS_fiiiii_param_3,
	.param .u32 _Z26parallel_inverse_calculatePfS_fiiiii_param_4,
	.param .u32 _Z26parallel_inverse_calculatePfS_fiiiii_param_5,
	.param .u32 _Z26parallel_inverse_calculatePfS_fiiiii_param_6,
	.param .u32 _Z26parallel_inverse_calculatePfS_fiiiii_param_7
)
{
	.local .align 16 .b8 	__local_depot0[16];
	.reg .b64 	%SP;
	.reg .b64 	%SPL;
	.reg .pred 	%p<2>;
	.reg .b32 	%r<11>;
	.reg .b32 	%f<12>;
	.reg .b64 	%rd<12>;
	.reg .b64 	%fd<2>;

	mov.u64 	%SPL, __local_depot0;
	cvta.local.u64 	%SP, %SPL;
	ld.param.u64 	%rd1, [_Z26parallel_inverse_calculatePfS_fiiiii_param_0];
	ld.param.u64 	%rd2, [_Z26parallel_inverse_calculatePfS_fiiiii_param_1];
	ld.param.f32 	%f1, [_Z26parallel_inverse_calculatePfS_fiiiii_param_2];
	ld.param.u32 	%r6, [_Z26parallel_inverse_calculatePfS_fiiiii_param_3];
	ld.param.u32 	%r2, [_Z26parallel_inverse_calculatePfS_fiiiii_param_4];
	ld.param.u32 	%r3, [_Z26parallel_inverse_calculatePfS_fiiiii_param_5];
	ld.param.u32 	%r4, [_Z26parallel_inverse_calculatePfS_fiiiii_param_6];
	ld.param.u32 	%r5, [_Z26parallel_inverse_calculatePfS_fiiiii_param_7];
	mov.u32 	%r1, %tid.x;
	setp.ge.s32 	%p1, %r1, %r6;
	@%p1 bra 	$L__BB0_2;
	add.u64 	%rd3, %SP, 0;
	add.u64 	%rd4, %SPL, 0;
	cvta.to.global.u64 	%rd5, %rd1;
	cvta.to.global.u64 	%rd6, %rd2;
	mul.wide.u32 	%rd7, %r1, 4;
	add.s64 	%rd8, %rd5, %rd7;
	ld.global.f32 	%f2, [%rd8];
	cvt.f64.f32 	%fd1, %f2;
	st.local.u32 	[%rd4], %r1;
	st.local.f64 	[%rd4+8], %fd1;
	mov.u64 	%rd9, $str;
	cvta.global.u64 	%rd10, %rd9;
	{ // callseq 0, 0
	.param .b64 param0;
	st.param.b64 	[param0], %rd10;
	.param .b64 param1;
	st.param.b64 	[param1], %rd3;
	.param .b32 retval0;
	call.uni (retval0), 
	vprintf, 
	(
	param0, 
	param1
	);
	ld.param.b32 	%r7, [retval0];
	} // callseq 0
	mul.lo.s32 	%r9, %r5, %r4;
	cvt.rn.f32.s32 	%f3, %r9;
	div.s32 	%r10, %r2, %r3;
	cvt.rn.f32.s32 	%f4, %r10;
	cvt.rn.f32.s32 	%f5, %r2;
	ld.global.f32 	%f6, [%rd8];
	div.rn.f32 	%f7, %f5, %f6;
	sub.f32 	%f8, %f4, %f7;
	mul.f32 	%f9, %f8, %f3;
	div.rn.f32 	%f10, %f9, %f1;
	mul.f32 	%f11, %f10, 0f42C80000;
	add.s64 	%rd11, %rd6, %rd7;
	st.global.f32 	[%rd11], %f11;
$L__BB0_2:
	ret;

}


// ===== COMPILED SASS (sm_100) =====

	.target	sm_100

	.elftype	@"ET_EXEC"


//--------------------- .note.nv.tkinfo           --------------------------
	.section	.note.nv.tkinfo,"",@"SHT_NOTE"
	.sectionflags	@"SHF_NOTE_NV_TKINFO"
	.tkinfo
        /*0018*/ 	.word	0x00000002
        /*0030*/ 	.string	""
        /*0030*/ 	.string	"ptxas"
        /*0030*/ 	.string	"Cuda compilation tools, release 13.0, V13.0.88"
        /*0030*/ 	.string	"Build cuda_13.0.r13.0/compiler.36424714_0"
        /*0030*/ 	.string	"-arch sm_100 -m 64 "



//--------------------- .note.nv.cuinfo           --------------------------
	.section	.note.nv.cuinfo,"",@"SHT_NOTE"
	.sectionflags	@"SHF_NOTE_NV_CUINFO"
        /*0018*/ 	.short	0x0002
        /*001a*/ 	.short	0x0064
        /*001c*/ 	.short	0x0082
	.zero		2


//--------------------- .nv.info                  --------------------------
	.section	.nv.info,"",@"SHT_CUDA_INFO"
	.align	4


	//----- nvinfo : EIATTR_REGCOUNT
	.align		4
        /*0000*/ 	.byte	0x04, 0x2f
        /*0002*/ 	.short	(.L_2 - .L_1)
	.align		4
.L_1:
        /*0004*/ 	.word	index@(_Z26parallel_inverse_calculatePfS_fiiiii)
        /*0008*/ 	.word	0x00000018


	//----- nvinfo : EIATTR_FRAME_SIZE
	.align		4
.L_2:
        /*000c*/ 	.byte	0x04, 0x11
        /*000e*/ 	.short	(.L_4 - .L_3)
	.align		4
.L_3:
        /*0010*/ 	.word	index@($__internal_0_$__cuda_sm3x_div_rn_noftz_f32_slowpath)
        /*0014*/ 	.word	0x00000010


	//----- nvinfo : EIATTR_FRAME_SIZE
	.align		4
.L_4:
        /*0018*/ 	.byte	0x04, 0x11
        /*001a*/ 	.short	(.L_6 - .L_5)
	.align		4
.L_5:
        /*001c*/ 	.word	index@(_Z26parallel_inverse_calculatePfS_fiiiii)
        /*0020*/ 	.word	0x00000010


	//----- nvinfo : EIATTR_MIN_STACK_SIZE
	.align		4
.L_6:
        /*0024*/ 	.byte	0x04, 0x12
        /*0026*/ 	.short	(.L_8 - .L_7)
	.align		4
.L_7:
        /*0028*/ 	.word	index@(_Z26parallel_inverse_calculatePfS_fiiiii)
        /*002c*/ 	.word	0x00000010
.L_8:


//--------------------- .nv.compat                --------------------------
	.section	.nv.compat,"",@"SHT_CUDA_COMPAT_INFO"
	.align	4
        /*0000*/ 	.byte	0x02, 0x09, 0x00, 0x00, 0x02, 0x02, 0x01, 0x00, 0x02, 0x05, 0x05, 0x00, 0x03, 0x07, 0x01, 0x01
        /*0010*/ 	.byte	0x02, 0x03, 0x00, 0x00, 0x02, 0x06, 0x01, 0x00, 0x04, 0x0b, 0x08, 0x00, 0x01, 0x00, 0x00, 0x00
        /*0020*/ 	.byte	0x00, 0x00, 0x00, 0x00


//--------------------- .nv.info._Z26parallel_inverse_calculatePfS_fiiiii --------------------------
	.section	.nv.info._Z26parallel_inverse_calculatePfS_fiiiii,"",@"SHT_CUDA_INFO"
	.sectionflags	@""
	.align	4


	//----- nvinfo : EIATTR_CUDA_API_VERSION
	.align		4
        /*0000*/ 	.byte	0x04, 0x37
        /*0002*/ 	.short	(.L_10 - .L_9)
.L_9:
        /*0004*/ 	.word	0x00000082


	//----- nvinfo : EIATTR_KPARAM_INFO
	.align		4
.L_10:
        /*0008*/ 	.byte	0x04, 0x17
        /*000a*/ 	.short	(.L_12 - .L_11)
.L_11:
        /*000c*/ 	.word	0x00000000
        /*0010*/ 	.short	0x0007
        /*0012*/ 	.short	0x0024
        /*0014*/ 	.byte	0x00, 0xf0, 0x11, 0x00


	//----- nvinfo : EIATTR_KPARAM_INFO
	.align		4
.L_12:
        /*0018*/ 	.byte	0x04, 0x17
        /*001a*/ 	.short	(.L_14 - .L_13)
.L_13:
        /*001c*/ 	.word	0x00000000
        /*0020*/ 	.short	0x0006
        /*0022*/ 	.short	0x0020
        /*0024*/ 	.byte	0x00, 0xf0, 0x11, 0x00


	//----- nvinfo : EIATTR_KPARAM_INFO
	.align		4
.L_14:
        /*0028*/ 	.byte	0x04, 0x17
        /*002a*/ 	.short	(.L_16 - .L_15)
.L_15:
        /*002c*/ 	.word	0x00000000
        /*0030*/ 	.short	0x0005
        /*0032*/ 	.short	0x001c
        /*0034*/ 	.byte	0x00, 0xf0, 0x11, 0x00


	//----- nvinfo : EIATTR_KPARAM_INFO
	.align		4
.L_16:
        /*0038*/ 	.byte	0x04, 0x17
        /*003a*/ 	.short	(.L_18 - .L_17)
.L_17:
        /*003c*/ 	.word	0x00000000
        /*0040*/ 	.short	0x0004
        /*0042*/ 	.short	0x0018
        /*0044*/ 	.byte	0x00, 0xf0, 0x11, 0x00


	//----- nvinfo : EIATTR_KPARAM_INFO
	.align		4
.L_18:
        /*0048*/ 	.byte	0x04, 0x17
        /*004a*/ 	.short	(.L_20 - .L_19)
.L_19:
        /*004c*/ 	.word	0x00000000
        /*0050*/ 	.short	0x0003
        /*0052*/ 	.short	0x0014
        /*0054*/ 	.byte	0x00, 0xf0, 0x11, 0x00


	//----- nvinfo : EIATTR_KPARAM_INFO
	.align		4
.L_20:
        /*0058*/ 	.byte	0x04, 0x17
        /*005a*/ 	.short	(.L_22 - .L_21)
.L_21:
        /*005c*/ 	.word	0x00000000
        /*0060*/ 	.short	0x0002
        /*0062*/ 	.short	0x0010
        /*0064*/ 	.byte	0x00, 0xf0, 0x11, 0x00


	//----- nvinfo : EIATTR_KPARAM_INFO
	.align		4
.L_22:
        /*0068*/ 	.byte	0x04, 0x17
        /*006a*/ 	.short	(.L_24 - .L_23)
.L_23:
        /*006c*/ 	.word	0x00000000
        /*0070*/ 	.short	0x0001
        /*0072*/ 	.short	0x0008
        /*0074*/ 	.byte	0x00, 0xf5, 0x21, 0x00


	//----- nvinfo : EIATTR_KPARAM_INFO
	.align		4
.L_24:
        /*0078*/ 	.byte	0x04, 0x17
        /*007a*/ 	.short	(.L_26 - .L_25)
.L_25:
        /*007c*/ 	.word	0x00000000
        /*0080*/ 	.short	0x0000
        /*0082*/ 	.short	0x0000
        /*0084*/ 	.byte	0x00, 0xf5, 0x21, 0x00


	//----- nvinfo : EIATTR_SPARSE_MMA_MASK
	.align		4
.L_26:
        /*0088*/ 	.byte	0x03, 0x50
        /*008a*/ 	.short	0x0000


	//----- nvinfo : EIATTR_MAXREG_COUNT
	.align		4
        /*008c*/ 	.byte	0x03, 0x1b
        /*008e*/ 	.short	0x00ff


	//----- nvinfo : EIATTR_EXTERNS
	.align		4
        /*0090*/ 	.byte	0x04, 0x0f
        /*0092*/ 	.short	(.L_28 - .L_27)


	//   ....[0]....
	.align		4
.L_27:
        /*0094*/ 	.word	index@(vprintf)


	//----- nvinfo : EIATTR_MERCURY_ISA_VERSION
	.align		4
.L_28:
        /*0098*/ 	.byte	0x03, 0x5f
        /*009a*/ 	.short	0x0101


	//----- nvinfo : EIATTR_VRC_CTA_INIT_COUNT
	.align		4
        /*009c*/ 	.byte	0x02, 0x4a
	.zero		1
	.zero		1


	//----- nvinfo : EIATTR_SYSCALL_OFFSETS
	.align		4
        /*00a0*/ 	.byte	0x04, 0x46
        /*00a2*/ 	.short	(.L_30 - .L_29)


	//   ....[0]....
.L_29:
        /*00a4*/ 	.word	0x00000170


	//----- nvinfo : EIATTR_EXIT_INSTR_OFFSETS
	.align		4
.L_30:
        /*00a8*/ 	.byte	0x04, 0x1c
        /*00aa*/ 	.short	(.L_32 - .L_31)


	//   ....[0]....
.L_31:
        /*00ac*/ 	.word	0x00000090


	//   ....[1]....
        /*00b0*/ 	.word	0x00000590


	//----- nvinfo : EIATTR_CRS_STACK_SIZE
	.align		4
.L_32:
        /*00b4*/ 	.byte	0x04, 0x1e
        /*00b6*/ 	.short	(.L_34 - .L_33)
.L_33:
        /*00b8*/ 	.word	0x00000000


	//----- nvinfo : EIATTR_CBANK_PARAM_SIZE
	.align		4
.L_34:
        /*00bc*/ 	.byte	0x03, 0x19
        /*00be*/ 	.short	0x0028


	//----- nvinfo : EIATTR_PARAM_CBANK
	.align		4
        /*00c0*/ 	.byte	0x04, 0x0a
        /*00c2*/ 	.short	(.L_36 - .L_35)
	.align		4
.L_35:
        /*00c4*/ 	.word	index@(.nv.constant0._Z26parallel_inverse_calculatePfS_fiiiii)
        /*00c8*/ 	.short	0x0380
        /*00ca*/ 	.short	0x0028


	//----- nvinfo : EIATTR_SW_WAR
	.align		4
.L_36:
        /*00cc*/ 	.byte	0x04, 0x36
        /*00ce*/ 	.short	(.L_38 - .L_37)
.L_37:
        /*00d0*/ 	.word	0x00000008
.L_38:


//--------------------- .nv.callgraph             --------------------------
	.section	.nv.callgraph,"",@"SHT_CUDA_CALLGRAPH"
	.align	4
	.sectionentsize	8
	.align		4
        /*0000*/ 	.word	0x00000000
	.align		4
        /*0004*/ 	.word	0xffffffff
	.align		4
        /*0008*/ 	.word	index@(_Z26parallel_inverse_calculatePfS_fiiiii)
	.align		4
        /*000c*/ 	.word	index@(vprintf)
	.align		4
        /*0010*/ 	.word	0x00000000
	.align		4
        /*0014*/ 	.word	0xfffffffe
	.align		4
        /*0018*/ 	.word	0x00000000
	.align		4
        /*001c*/ 	.word	0xfffffffd
	.align		4
        /*0020*/ 	.word	0x00000000
	.align		4
        /*0024*/ 	.word	0xfffffffc


//--------------------- .nv.constant4             --------------------------
	.section	.nv.constant4,"a",@progbits
	.align	8
	.align		8
.nv.constant4:
        /*0000*/ 	.dword	vprintf
	.align		8
        /*0008*/ 	.dword	$str


//--------------------- .text._Z26parallel_inverse_calculatePfS_fiiiii --------------------------
	.section	.text._Z26parallel_inverse_calculatePfS_fiiiii,"ax",@progbits
	.align	128
        .global         _Z26parallel_inverse_calculatePfS_fiiiii
        .type           _Z26parallel_inverse_calculatePfS_fiiiii,@function
        .size           _Z26parallel_inverse_calculatePfS_fiiiii,(.L_x_17 - _Z26parallel_inverse_calculatePfS_fiiiii)
        .other          _Z26parallel_inverse_calculatePfS_fiiiii,@"STO_CUDA_ENTRY STV_DEFAULT"
_Z26parallel_inverse_calculatePfS_fiiiii:
.text._Z26parallel_inverse_calculatePfS_fiiiii:
[----:B------:R-:W0:Y:S01]  /*0000*/  LDC R1, c[0x0][0x37c] ;  /* 0x0000df00ff017b82 */ /* 0x000e220000000800 */
[----:B------:R-:W1:Y:S01]  /*0010*/  S2R R2, SR_TID.X ;  /* 0x0000000000027919 */ /* 0x000e620000002100 */
[----:B------:R-:W1:Y:S01]  /*0020*/  LDCU UR6, c[0x0][0x394] ;  /* 0x00007280ff0677ac */ /* 0x000e620008000800 */
[----:B0-----:R-:W-:Y:S01]  /*0030*/  VIADD R1, R1, 0xfffffff0 ;  /* 0xfffffff001017836 */ /* 0x001fe20000000000 */
[----:B------:R-:W0:Y:S01]  /*0040*/  LDCU UR4, c[0x0][0x2f8] ;  /* 0x00005f00ff0477ac */ /* 0x000e220008000800 */
[----:B------:R-:W2:Y:S03]  /*0050*/  LDCU UR5, c[0x0][0x2fc] ;  /* 0x00005f80ff0577ac */ /* 0x000ea60008000800 */
[----:B0-----:R-:W-:-:S05]  /*0060*/  IADD3 R6, P1, PT, R1, UR4, RZ ;  /* 0x0000000401067c10 */ /* 0x001fca000ff3e0ff */
[----:B--2---:R-:W-:Y:S01]  /*0070*/  IMAD.X R7, RZ, RZ, UR5, P1 ;  /* 0x00000005ff077e24 */ /* 0x004fe200088e06ff */
[----:B-1----:R-:W-:-:S13]  /*0080*/  ISETP.GE.AND P0, PT, R2, UR6, PT ;  /* 0x0000000602007c0c */ /* 0x002fda000bf06270 */
[----:B------:R-:W-:Y:S05]  /*0090*/  @P0 EXIT ;  /* 0x000000000000094d */ /* 0x000fea0003800000 */
[----:B------:R-:W0:Y:S01]  /*00a0*/  LDC.64 R16, c[0x0][0x380] ;  /* 0x0000e000ff107b82 */ /* 0x000e220000000a00 */
[----:B------:R-:W1:Y:S01]  /*00b0*/  LDCU.64 UR36, c[0x0][0x358] ;  /* 0x00006b00ff2477ac */ /* 0x000e620008000a00 */
[----:B------:R-:W-:Y:S01]  /*00c0*/  MOV R3, 0x0 ;  /* 0x0000000000037802 */ /* 0x000fe20000000f00 */
[----:B------:R-:W2:Y:S01]  /*00d0*/  LDCU.64 UR4, c[0x4][0x8] ;  /* 0x01000100ff0477ac */ /* 0x000ea20008000a00 */
[----:B0-----:R-:W-:-:S05]  /*00e0*/  IMAD.WIDE.U32 R16, R2, 0x4, R16 ;  /* 0x0000000402107825 */ /* 0x001fca00078e0010 */
[----:B-1----:R-:W3:Y:S01]  /*00f0*/  LDG.E R0, desc[UR36][R16.64] ;  /* 0x0000002410007981 */ /* 0x002ee2000c1e1900 */
[----:B------:R0:W1:Y:S01]  /*0100*/  LDC.64 R10, c[0x4][R3] ;  /* 0x01000000030a7b82 */ /* 0x0000620000000a00 */
[----:B--2---:R-:W-:Y:S02]  /*0110*/  IMAD.U32 R4, RZ, RZ, UR4 ;  /* 0x00000004ff047e24 */ /* 0x004fe4000f8e00ff */
[----:B------:R0:W-:Y:S01]  /*0120*/  STL [R1], R2 ;  /* 0x0000000201007387 */ /* 0x0001e20000100800 */
[----:B------:R-:W-:Y:S01]  /*0130*/  IMAD.U32 R5, RZ, RZ, UR5 ;  /* 0x00000005ff057e24 */ /* 0x000fe2000f8e00ff */
[----:B---3--:R-:W2:Y:S02]  /*0140*/  F2F.F64.F32 R8, R0 ;  /* 0x0000000000087310 */ /* 0x008ea40000201800 */
[----:B-12---:R0:W-:Y:S04]  /*0150*/  STL.64 [R1+0x8], R8 ;  /* 0x0000080801007387 */ /* 0x0061e80000100a00 */
[----:B------:R-:W-:-:S07]  /*0160*/  LEPC R20, `(.L_x_0) ;  /* 0x000000001014794e */ /* 0x000fce0000000000 */
[----:B0-----:R-:W-:Y:S05]  /*0170*/  CALL.ABS.NOINC R10 ;  /* 0x000000000a007343 */ /* 0x001fea0003c00000 */
.L_x_0:
[----:B------:R-:W2:Y:S01]  /*0180*/  LDG.E R3, desc[UR36][R16.64] ;  /* 0x0000002410037981 */ /* 0x000ea2000c1e1900 */
[----:B------:R-:W0:Y:S01]  /*0190*/  LDC.64 R4, c[0x0][0x398] ;  /* 0x0000e600ff047b82 */ /* 0x000e220000000a00 */
[----:B------:R-:W1:Y:S01]  /*01a0*/  LDCU.64 UR4, c[0x0][0x3a0] ;  /* 0x00007400ff0477ac */ /* 0x000e620008000a00 */
[----:B------:R-:W-:Y:S01]  /*01b0*/  BSSY.RECONVERGENT B0, `(.L_x_1) ;  /* 0x0000027000007945 */ /* 0x000fe20003800200 */
[----:B-1----:R-:W-:Y:S01]  /*01c0*/  UIMAD UR4, UR5, UR4, URZ ;  /* 0x00000004050472a4 */ /* 0x002fe2000f8e02ff */
[----:B0-----:R-:W-:-:S04]  /*01d0*/  IABS R9, R5 ;  /* 0x0000000500097213 */ /* 0x001fc80000000000 */
[----:B------:R-:W0:Y:S08]  /*01e0*/  I2F.RP R0, R9 ;  /* 0x0000000900007306 */ /* 0x000e300000209400 */
[----:B0-----:R-:W0:Y:S02]  /*01f0*/  MUFU.RCP R0, R0 ;  /* 0x0000000000007308 */ /* 0x001e240000001000 */
[----:B0-----:R-:W-:-:S06]  /*0200*/  VIADD R6, R0, 0xffffffe ;  /* 0x0ffffffe00067836 */ /* 0x001fcc0000000000 */
[----:B------:R0:W1:Y:S02]  /*0210*/  F2I.FTZ.U32.TRUNC.NTZ R7, R6 ;  /* 0x0000000600077305 */ /* 0x000064000021f000 */
[----:B0-----:R-:W-:Y:S02]  /*0220*/  IMAD.MOV.U32 R6, RZ, RZ, RZ ;  /* 0x000000ffff067224 */ /* 0x001fe400078e00ff */
[----:B-1----:R-:W-:-:S04]  /*0230*/  IMAD.MOV R8, RZ, RZ, -R7 ;  /* 0x000000ffff087224 */ /* 0x002fc800078e0a07 */
[----:B------:R-:W-:Y:S01]  /*0240*/  IMAD R11, R8, R9, RZ ;  /* 0x00000009080b7224 */ /* 0x000fe200078e02ff */
[----:B------:R-:W-:-:S03]  /*0250*/  IABS R8, R4 ;  /* 0x0000000400087213 */ /* 0x000fc60000000000 */
[----:B------:R-:W-:-:S06]  /*0260*/  IMAD.HI.U32 R7, R7, R11, R6 ;  /* 0x0000000b07077227 */ /* 0x000fcc00078e0006 */
[----:B------:R-:W-:-:S04]  /*0270*/  IMAD.HI.U32 R7, R7, R8, RZ ;  /* 0x0000000807077227 */ /* 0x000fc800078e00ff */
[----:B------:R-:W-:-:S04]  /*0280*/  IMAD.MOV R0, RZ, RZ, -R7 ;  /* 0x000000ffff007224 */ /* 0x000fc800078e0a07 */
[----:B------:R-:W-:-:S05]  /*0290*/  IMAD R0, R9, R0, R8 ;  /* 0x0000000009007224 */ /* 0x000fca00078e0208 */
[----:B------:R-:W-:-:S13]  /*02a0*/  ISETP.GT.U32.AND P0, PT, R9, R0, PT ;  /* 0x000000000900720c */ /* 0x000fda0003f04070 */
[----:B------:R-:W-:Y:S02]  /*02b0*/  @!P0 IMAD.IADD R0, R0, 0x1, -R9 ;  /* 0x0000000100008824 */ /* 0x000fe400078e0a09 */
[----:B------:R-:W-:Y:S01]  /*02c0*/  @!P0 VIADD R7, R7, 0x1 ;  /* 0x0000000107078836 */ /* 0x000fe20000000000 */
[----:B------:R-:W-:Y:S02]  /*02d0*/  ISETP.NE.AND P0, PT, R5, RZ, PT ;  /* 0x000000ff0500720c */ /* 0x000fe40003f05270 */
[----:B------:R-:W-:Y:S02]  /*02e0*/  ISETP.GE.U32.AND P2, PT, R0, R9, PT ;  /* 0x000000090000720c */ /* 0x000fe40003f46070 */
[----:B------:R-:W-:-:S04]  /*02f0*/  LOP3.LUT R0, R4, R5, RZ, 0x3c, !PT ;  /* 0x0000000504007212 */ /* 0x000fc800078e3cff */
[----:B------:R-:W-:Y:S02]  /*0300*/  ISETP.GE.AND P1, PT, R0, RZ, PT ;  /* 0x000000ff0000720c */ /* 0x000fe40003f26270 */
[----:B------:R-:W-:-:S05]  /*0310*/  I2FP.F32.S32 R0, R4 ;  /* 0x0000000400007245 */ /* 0x000fca0000201400 */
[----:B------:R-:W-:-:S06]  /*0320*/  @P2 VIADD R7, R7, 0x1 ;  /* 0x0000000107072836 */ /* 0x000fcc0000000000 */
[----:B------:R-:W-:Y:S01]  /*0330*/  @!P1 IMAD.MOV R7, RZ, RZ, -R7 ;  /* 0x000000ffff079224 */ /* 0x000fe200078e0a07 */
[----:B------:R-:W-:-:S04]  /*0340*/  @!P0 LOP3.LUT R7, RZ, R5, RZ, 0x33, !PT ;  /* 0x00000005ff078212 */ /* 0x000fc800078e33ff */
[----:B------:R-:W-:Y:S01]  /*0350*/  I2FP.F32.S32 R5, R7 ;  /* 0x0000000700057245 */ /* 0x000fe20000201400 */
[----:B--2---:R-:W0:Y:S08]  /*0360*/  MUFU.RCP R6, R3 ;  /* 0x0000000300067308 */ /* 0x004e300000001000 */
[----:B------:R-:W1:Y:S01]  /*0370*/  FCHK P2, R0, R3 ;  /* 0x0000000300007302 */ /* 0x000e620000040000 */
[----:B0-----:R-:W-:-:S04]  /*0380*/  FFMA R9, -R3, R6, 1 ;  /* 0x3f80000003097423 */ /* 0x001fc80000000106 */
[----:B------:R-:W-:-:S04]  /*0390*/  FFMA R9, R6, R9, R6 ;  /* 0x0000000906097223 */ /* 0x000fc80000000006 */
[----:B------:R-:W-:-:S04]  /*03a0*/  FFMA R4, R0, R9, RZ ;  /* 0x0000000900047223 */ /* 0x000fc800000000ff */
[----:B------:R-:W-:-:S04]  /*03b0*/  FFMA R6, -R3, R4, R0 ;  /* 0x0000000403067223 */ /* 0x000fc80000000100 */
[----:B------:R-:W-:Y:S01]  /*03c0*/  FFMA R6, R9, R6, R4 ;  /* 0x0000000609067223 */ /* 0x000fe20000000004 */
[----:B------:R-:W-:Y:S01]  /*03d0*/  I2FP.F32.S32 R4, UR4 ;  /* 0x0000000400047c45 */ /* 0x000fe20008201400 */
[----:B-1----:R-:W-:Y:S06]  /*03e0*/  @!P2 BRA `(.L_x_2) ;  /* 0x00000000000ca947 */ /* 0x002fec0003800000 */
[----:B------:R-:W-:-:S07]  /*03f0*/  MOV R6, 0x410 ;  /* 0x0000041000067802 */ /* 0x000fce0000000f00 */
[----:B------:R-:W-:Y:S05]  /*0400*/  CALL.REL.NOINC `($__internal_0_$__cuda_sm3x_div_rn_noftz_f32_slowpath) ;  /* 0x0000000000647944 */ /* 0x000fea0003c00000 */
[----:B------:R-:W-:-:S07]  /*0410*/  IMAD.MOV.U32 R6, RZ, RZ, R0 ;  /* 0x000000ffff067224 */ /* 0x000fce00078e0000 */
.L_x_2:
[----:B------:R-:W-:Y:S05]  /*0420*/  BSYNC.RECONVERGENT B0 ;  /* 0x0000000000007941 */ /* 0x000fea0003800200 */
.L_x_1:
[----:B------:R-:W0:Y:S01]  /*0430*/  LDC R7, c[0x0][0x390] ;  /* 0x0000e400ff077b82 */ /* 0x000e220000000800 */
[----:B------:R-:W-:Y:S01]  /*0440*/  FADD R5, R5, -R6 ;  /* 0x8000000605057221 */ /* 0x000fe20000000000 */
[----:B------:R-:W-:Y:S03]  /*0450*/  BSSY.RECONVERGENT B0, `(.L_x_3) ;  /* 0x000000f000007945 */ /* 0x000fe60003800200 */
[----:B------:R-:W-:Y:S01]  /*0460*/  FMUL R0, R5, R4 ;  /* 0x0000000405007220 */ /* 0x000fe20000400000 */
[----:B0-----:R-:W0:Y:S08]  /*0470*/  MUFU.RCP R3, R7 ;  /* 0x0000000700037308 */ /* 0x001e300000001000 */
[----:B------:R-:W1:Y:S01]  /*0480*/  FCHK P0, R0, R7 ;  /* 0x0000000700007302 */ /* 0x000e620000000000 */
[----:B0-----:R-:W-:-:S04]  /*0490*/  FFMA R6, R3, -R7, 1 ;  /* 0x3f80000003067423 */ /* 0x001fc80000000807 */
[----:B------:R-:W-:-:S04]  /*04a0*/  FFMA R3, R3, R6, R3 ;  /* 0x0000000603037223 */ /* 0x000fc80000000003 */
[----:B------:R-:W-:-:S04]  /*04b0*/  FFMA R4, R0, R3, RZ ;  /* 0x0000000300047223 */ /* 0x000fc800000000ff */
[----:B------:R-:W-:-:S04]  /*04c0*/  FFMA R5, R4, -R7, R0 ;  /* 0x8000000704057223 */ /* 0x000fc80000000000 */
[----:B------:R-:W-:Y:S01]  /*04d0*/  FFMA R3, R3, R5, R4 ;  /* 0x0000000503037223 */ /* 0x000fe20000000004 */
[----:B-1----:R-:W-:Y:S06]  /*04e0*/  @!P0 BRA `(.L_x_4) ;  /* 0x0000000000148947 */ /* 0x002fec0003800000 */
[----:B------:R-:W0:Y:S01]  /*04f0*/  LDCU UR4, c[0x0][0x390] ;  /* 0x00007200ff0477ac */ /* 0x000e220008000800 */
[----:B------:R-:W-:Y:S01]  /*0500*/  MOV R6, 0x530 ;  /* 0x0000053000067802 */ /* 0x000fe20000000f00 */
[----:B0-----:R-:W-:-:S07]  /*0510*/  IMAD.U32 R3, RZ, RZ, UR4 ;  /* 0x00000004ff037e24 */ /* 0x001fce000f8e00ff */
[----:B------:R-:W-:Y:S05]  /*0520*/  CALL.REL.NOINC `($__internal_0_$__cuda_sm3x_div_rn_noftz_f32_slowpath) ;  /* 0x00000000001c7944 */ /* 0x000fea0003c00000 */
[----:B------:R-:W-:-:S07]  /*0530*/  IMAD.MOV.U32 R3, RZ, RZ, R0 ;  /* 0x000000ffff037224 */ /* 0x000fce00078e0000 */
.L_x_4:
[----:B------:R-:W-:Y:S05]  /*0540*/  BSYNC.RECONVERGENT B0 ;  /* 0x0000000000007941 */ /* 0x000fea0003800200 */
.L_x_3:
[----:B------:R-:W0:Y:S01]  /*0550*/  LDC.64 R4, c[0x0][0x388] ;  /* 0x0000e200ff047b82 */ /* 0x000e220000000a00 */
[----:B------:R-:W-:Y:S01]  /*0560*/  FMUL R7, R3, 100 ;  /* 0x42c8000003077820 */ /* 0x000fe20000400000 */
[----:B0-----:R-:W-:-:S05]  /*0570*/  IMAD.WIDE.U32 R2, R2, 0x4, R4 ;  /* 0x0000000402027825 */ /* 0x001fca00078e0004 */
[----:B------:R-:W-:Y:S01]  /*0580*/  STG.E desc[UR36][R2.64], R7 ;  /* 0x0000000702007986 */ /* 0x000fe2000c101924 */
[----:B------:R-:W-:Y:S05]  /*0590*/  EXIT ;  /* 0x000000000000794d */ /* 0x000fea0003800000 */
        .weak           $__internal_0_$__cuda_sm3x_div_rn_noftz_f32_slowpath
        .type           $__internal_0_$__cuda_sm3x_div_rn_noftz_f32_slowpath,@function
        .size           $__internal_0_$__cuda_sm3x_div_rn_noftz_f32_slowpath,(.L_x_17 - $__internal_0_$__cuda_sm3x_div_rn_noftz_f32_slowpath)
$__internal_0_$__cuda_sm3x_div_rn_noftz_f32_slowpath:
[----:B------:R-:W-:Y:S01]  /*05a0*/  SHF.R.U32.HI R8, RZ, 0x17, R3 ;  /* 0x00000017ff087819 */ /* 0x000fe20000011603 */
[----:B------:R-:W-:Y:S01]  /*05b0*/  BSSY.RECONVERGENT B1, `(.L_x_5) ;  /* 0x0000062000017945 */ /* 0x000fe20003800200 */
[----:B------:R-:W-:Y:S02]  /*05c0*/  SHF.R.U32.HI R7, RZ, 0x17, R0 ;  /* 0x00000017ff077819 */ /* 0x000fe40000011600 */
[----:B------:R-:W-:Y:S02]  /*05d0*/  LOP3.LUT R12, R8, 0xff, RZ, 0xc0, !PT ;  /* 0x000000ff080c7812 */ /* 0x000fe400078ec0ff */
[----:B------:R-:W-:-:S03]  /*05e0*/  LOP3.LUT R10, R7, 0xff, RZ, 0xc0, !PT ;  /* 0x000000ff070a7812 */ /* 0x000fc600078ec0ff */
[----:B------:R-:W-:Y:S02]  /*05f0*/  VIADD R9, R12, 0xffffffff ;  /* 0xffffffff0c097836 */ /* 0x000fe40000000000 */
[----:B------:R-:W-:-:S03]  /*0600*/  VIADD R8, R10, 0xffffffff ;  /* 0xffffffff0a087836 */ /* 0x000fc60000000000 */
[----:B------:R-:W-:-:S04]  /*0610*/  ISETP.GT.U32.AND P0, PT, R9, 0xfd, PT ;  /* 0x000000fd0900780c */ /* 0x000fc80003f04070 */
[----:B------:R-:W-:-:S13]  /*0620*/  ISETP.GT.U32.OR P0, PT, R8, 0xfd, P0 ;  /* 0x000000fd0800780c */ /* 0x000fda0000704470 */
[----:B------:R-:W-:Y:S01]  /*0630*/  @!P0 IMAD.MOV.U32 R7, RZ, RZ, RZ ;  /* 0x000000ffff078224 */ /* 0x000fe200078e00ff */
[----:B------:R-:W-:Y:S06]  /*0640*/  @!P0 BRA `(.L_x_6) ;  /* 0x00000000005c8947 */ /* 0x000fec0003800000 */
[----:B------:R-:W-:Y:S02]  /*0650*/  FSETP.GTU.FTZ.AND P0, PT, |R0|, +INF , PT ;  /* 0x7f8000000000780b */ /* 0x000fe40003f1c200 */
[----:B------:R-:W-:-:S04]  /*0660*/  FSETP.GTU.FTZ.AND P1, PT, |R3|, +INF , PT ;  /* 0x7f8000000300780b */ /* 0x000fc80003f3c200 */
[----:B------:R-:W-:-:S13]  /*0670*/  PLOP3.LUT P0, PT, P0, P1, PT, 0xf8, 0x8f ;  /* 0x00000000008f781c */ /* 0x000fda0000703f70 */
[----:B------:R-:W-:Y:S05]  /*0680*/  @P0 BRA `(.L_x_7) ;  /* 0x00000004004c0947 */ /* 0x000fea0003800000 */
[----:B------:R-:W-:-:S13]  /*0690*/  LOP3.LUT P0, RZ, R3, 0x7fffffff, R0, 0xc8, !PT ;  /* 0x7fffffff03ff7812 */ /* 0x000fda000780c800 */
[----:B------:R-:W-:Y:S05]  /*06a0*/  @!P0 BRA `(.L_x_8) ;  /* 0x00000004003c8947 */ /* 0x000fea0003800000 */
[C---:B------:R-:W-:Y:S02]  /*06b0*/  FSETP.NEU.FTZ.AND P2, PT, |R0|.reuse, +INF , PT ;  /* 0x7f8000000000780b */ /* 0x040fe40003f5d200 */
[----:B------:R-:W-:Y:S02]  /*06c0*/  FSETP.NEU.FTZ.AND P1, PT, |R3|, +INF , PT ;  /* 0x7f8000000300780b */ /* 0x000fe40003f3d200 */
[----:B------:R-:W-:-:S11]  /*06d0*/  FSETP.NEU.FTZ.AND P0, PT, |R0|, +INF , PT ;  /* 0x7f8000000000780b */ /* 0x000fd60003f1d200 */
[----:B------:R-:W-:Y:S05]  /*06e0*/  @!P1 BRA !P2, `(.L_x_8) ;  /* 0x00000004002c9947 */ /* 0x000fea0005000000 */
[----:B------:R-:W-:-:S04]  /*06f0*/  LOP3.LUT P2, RZ, R0, 0x7fffffff, RZ, 0xc0, !PT ;  /* 0x7fffffff00ff7812 */ /* 0x000fc8000784c0ff */
[----:B------:R-:W-:-:S13]  /*0700*/  PLOP3.LUT P1, PT, P1, P2, PT, 0x2f, 0xf2 ;  /* 0x0000000000f2781c */ /* 0x000fda0000f24577 */
[----:B------:R-:W-:Y:S05]  /*0710*/  @P1 BRA `(.L_x_9) ;  /* 0x0000000400181947 */ /* 0x000fea0003800000 */
[----:B------:R-:W-:-:S04]  /*0720*/  LOP3.LUT P1, RZ, R3, 0x7fffffff, RZ, 0xc0, !PT ;  /* 0x7fffffff03ff7812 */ /* 0x000fc8000782c0ff */
[----:B------:R-:W-:-:S13]  /*0730*/  PLOP3.LUT P0, PT, P0, P1, PT, 0x2f, 0xf2 ;  /* 0x0000000000f2781c */ /* 0x000fda0000702577 */
[----:B------:R-:W-:Y:S05]  /*0740*/  @P0 BRA `(.L_x_10) ;  /* 0x0000000400000947 */ /* 0x000fea0003800000 */
[----:B------:R-:W-:Y:S02]  /*0750*/  ISETP.GE.AND P0, PT, R8, RZ, PT ;  /* 0x000000ff0800720c */ /* 0x000fe40003f06270 */
[----:B------:R-:W-:-:S11]  /*0760*/  ISETP.GE.AND P1, PT, R9, RZ, PT ;  /* 0x000000ff0900720c */ /* 0x000fd60003f26270 */
[----:B------:R-:W-:Y:S02]  /*0770*/  @P0 IMAD.MOV.U32 R7, RZ, RZ, RZ ;  /* 0x000000ffff070224 */ /* 0x000fe400078e00ff */
[----:B------:R-:W-:Y:S01]  /*0780*/  @!P0 FFMA R0, R0, 1.84467440737095516160e+19, RZ ;  /* 0x5f80000000008823 */ /* 0x000fe200000000ff */
[----:B------:R-:W-:Y:S02]  /*0790*/  @!P0 IMAD.MOV.U32 R7, RZ, RZ, -0x40 ;  /* 0xffffffc0ff078424 */ /* 0x000fe400078e00ff */
[----:B------:R-:W-:Y:S02]  /*07a0*/  @!P1 FFMA R3, R3, 1.84467440737095516160e+19, RZ ;  /* 0x5f80000003039823 */ /* 0x000fe400000000ff */
[----:B------:R-:W-:-:S07]  /*07b0*/  @!P1 VIADD R7, R7, 0x40 ;  /* 0x0000004007079836 */ /* 0x000fce0000000000 */
.L_x_6:
[----:B------:R-:W-:Y:S01]  /*07c0*/  LEA R8, R12, 0xc0800000, 0x17 ;  /* 0xc08000000c087811 */ /* 0x000fe200078eb8ff */
[----:B------:R-:W-:Y:S04]  /*07d0*/  BSSY.RECONVERGENT B2, `(.L_x_11) ;  /* 0x0000036000027945 */ /* 0x000fe80003800200 */
[----:B------:R-:W-:Y:S02]  /*07e0*/  IMAD.IADD R8, R3, 0x1, -R8 ;  /* 0x0000000103087824 */ /* 0x000fe400078e0a08 */
[----:B------:R-:W-:Y:S02]  /*07f0*/  VIADD R3, R10, 0xffffff81 ;  /* 0xffffff810a037836 */ /* 0x000fe40000000000 */
[----:B------:R0:W1:Y:S01]  /*0800*/  MUFU.RCP R9, R8 ;  /* 0x0000000800097308 */ /* 0x0000620000001000 */
[----:B------:R-:W-:Y:S01]  /*0810*/  FADD.FTZ R11, -R8, -RZ ;  /* 0x800000ff080b7221 */ /* 0x000fe20000010100 */
[C---:B------:R-:W-:Y:S01]  /*0820*/  IMAD R0, R3.reuse, -0x800000, R0 ;  /* 0xff80000003007824 */ /* 0x040fe200078e0200 */
[----:B0-----:R-:W-:-:S05]  /*0830*/  IADD3 R8, PT, PT, R3, 0x7f, -R12 ;  /* 0x0000007f03087810 */ /* 0x001fca0007ffe80c */
[----:B------:R-:W-:Y:S02]  /*0840*/  IMAD.IADD R8, R8, 0x1, R7 ;  /* 0x0000000108087824 */ /* 0x000fe400078e0207 */
[----:B-1----:R-:W-:-:S04]  /*0850*/  FFMA R10, R9, R11, 1 ;  /* 0x3f800000090a7423 */ /* 0x002fc8000000000b */
[----:B------:R-:W-:-:S04]  /*0860*/  FFMA R14, R9, R10, R9 ;  /* 0x0000000a090e7223 */ /* 0x000fc80000000009 */
[----:B------:R-:W-:-:S04]  /*0870*/  FFMA R9, R0, R14, RZ ;  /* 0x0000000e00097223 */ /* 0x000fc800000000ff */
[----:B------:R-:W-:-:S04]  /*0880*/  FFMA R10, R11, R9, R0 ;  /* 0x000000090b0a7223 */ /* 0x000fc80000000000 */
[----:B------:R-:W-:-:S04]  /*0890*/  FFMA R9, R14, R10, R9 ;  /* 0x0000000a0e097223 */ /* 0x000fc80000000009 */
[----:B------:R-:W-:-:S04]  /*08a0*/  FFMA R10, R11, R9, R0 ;  /* 0x000000090b0a7223 */ /* 0x000fc80000000000 */
[----:B------:R-:W-:-:S05]  /*08b0*/  FFMA R0, R14, R10, R9 ;  /* 0x0000000a0e007223 */ /* 0x000fca0000000009 */
[----:B------:R-:W-:-:S04]  /*08c0*/  SHF.R.U32.HI R3, RZ, 0x17, R0 ;  /* 0x00000017ff037819 */ /* 0x000fc80000011600 */
[----:B------:R-:W-:-:S05]  /*08d0*/  LOP3.LUT R3, R3, 0xff, RZ, 0xc0, !PT ;  /* 0x000000ff03037812 */ /* 0x000fca00078ec0ff */
[----:B------:R-:W-:-:S04]  /*08e0*/  IMAD.IADD R11, R3, 0x1, R8 ;  /* 0x00000001030b7824 */ /* 0x000fc800078e0208 */
[----:B------:R-:W-:-:S05]  /*08f0*/  VIADD R3, R11, 0xffffffff ;  /* 0xffffffff0b037836 */ /* 0x000fca0000000000 */
[----:B------:R-:W-:-:S13]  /*0900*/  ISETP.GE.U32.AND P0, PT, R3, 0xfe, PT ;  /* 0x000000fe0300780c */ /* 0x000fda0003f06070 */
[----:B------:R-:W-:Y:S05]  /*0910*/  @!P0 BRA `(.L_x_12) ;  /* 0x0000000000808947 */ /* 0x000fea0003800000 */
[----:B------:R-:W-:-:S13]  /*0920*/  ISETP.GT.AND P0, PT, R11, 0xfe, PT ;  /* 0x000000fe0b00780c */ /* 0x000fda0003f04270 */
[----:B------:R-:W-:Y:S05]  /*0930*/  @P0 BRA `(.L_x_13) ;  /* 0x00000000006c0947 */ /* 0x000fea0003800000 */
[----:B------:R-:W-:-:S13]  /*0940*/  ISETP.GE.AND P0, PT, R11, 0x1, PT ;  /* 0x000000010b00780c */ /* 0x000fda0003f06270 */
[----:B------:R-:W-:Y:S05]  /*0950*/  @P0 BRA `(.L_x_14) ;  /* 0x0000000000740947 */ /* 0x000fea0003800000 */
[----:B------:R-:W-:Y:S02]  /*0960*/  ISETP.GE.AND P0, PT, R11, -0x18, PT ;  /* 0xffffffe80b00780c */ /* 0x000fe40003f06270 */
[----:B------:R-:W-:-:S11]  /*0970*/  LOP3.LUT R0, R0, 0x80000000, RZ, 0xc0, !PT ;  /* 0x8000000000007812 */ /* 0x000fd600078ec0ff */
[----:B------:R-:W-:Y:S05]  /*0980*/  @!P0 BRA `(.L_x_14) ;  /* 0x0000000000688947 */ /* 0x000fea0003800000 */
[CCC-:B------:R-:W-:Y:S01]  /*0990*/  FFMA.RZ R3, R14.reuse, R10.reuse, R9.reuse ;  /* 0x0000000a0e037223 */ /* 0x1c0fe2000000c009 */
[CCC-:B------:R-:W-:Y:S01]  /*09a0*/  FFMA.RM R8, R14.reuse, R10.reuse, R9.reuse ;  /* 0x0000000a0e087223 */ /* 0x1c0fe20000004009 */
[C---:B------:R-:W-:Y:S02]  /*09b0*/  ISETP.NE.AND P2, PT, R11.reuse, RZ, PT ;  /* 0x000000ff0b00720c */ /* 0x040fe40003f45270 */
[----:B------:R-:W-:Y:S02]  /*09c0*/  ISETP.NE.AND P1, PT, R11, RZ, PT ;  /* 0x000000ff0b00720c */ /* 0x000fe40003f25270 */
[----:B------:R-:W-:Y:S01]  /*09d0*/  LOP3.LUT R7, R3, 0x7fffff, RZ, 0xc0, !PT ;  /* 0x007fffff03077812 */ /* 0x000fe200078ec0ff */
[----:B------:R-:W-:Y:S01]  /*09e0*/  FFMA.RP R3, R14, R10, R9 ;  /* 0x0000000a0e037223 */ /* 0x000fe20000008009 */
[----:B------:R-:W-:Y:S02]  /*09f0*/  VIADD R10, R11, 0x20 ;  /* 0x000000200b0a7836 */ /* 0x000fe40000000000 */
[----:B------:R-:W-:Y:S01]  /*0a00*/  LOP3.LUT R7, R7, 0x800000, RZ, 0xfc, !PT ;  /* 0x0080000007077812 */ /* 0x000fe200078efcff */
[----:B------:R-:W-:Y:S01]  /*0a10*/  IMAD.MOV R9, RZ, RZ, -R11 ;  /* 0x000000ffff097224 */ /* 0x000fe200078e0a0b */
[----:B------:R-:W-:-:S02]  /*0a20*/  FSETP.NEU.FTZ.AND P0, PT, R3, R8, PT ;  /* 0x000000080300720b */ /* 0x000fc40003f1d000 */
[----:B------:R-:W-:Y:S02]  /*0a30*/  SHF.L.U32 R10, R7, R10, RZ ;  /* 0x0000000a070a7219 */ /* 0x000fe400000006ff */
[----:B------:R-:W-:Y:S02]  /*0a40*/  SEL R8, R9, RZ, P2 ;  /* 0x000000ff09087207 */ /* 0x000fe40001000000 */
[----:B------:R-:W-:Y:S02]  /*0a50*/  ISETP.NE.AND P1, PT, R10, RZ, P1 ;  /* 0x000000ff0a00720c */ /* 0x000fe40000f25270 */
[----:B------:R-:W-:Y:S02]  /*0a60*/  SHF.R.U32.HI R8, RZ, R8, R7 ;  /* 0x00000008ff087219 */ /* 0x000fe40000011607 */
[----:B------:R-:W-:Y:S02]  /*0a70*/  PLOP3.LUT P0, PT, P0, P1, PT, 0xf8, 0x8f ;  /* 0x00000000008f781c */ /* 0x000fe40000703f70 */
[----:B------:R-:W-:-:S02]  /*0a80*/  SHF.R.U32.HI R10, RZ, 0x1, R8 ;  /* 0x00000001ff0a7819 */ /* 0x000fc40000011608 */
[----:B------:R-:W-:-:S04]  /*0a90*/  SEL R3, RZ, 0x1, !P0 ;  /* 0x00000001ff037807 */ /* 0x000fc80004000000 */
[----:B------:R-:W-:-:S04]  /*0aa0*/  LOP3.LUT R3, R3, 0x1, R10, 0xf8, !PT ;  /* 0x0000000103037812 */ /* 0x000fc800078ef80a */
[----:B------:R-:W-:-:S05]  /*0ab0*/  LOP3.LUT R3, R3, R8, RZ, 0xc0, !PT ;  /* 0x0000000803037212 */ /* 0x000fca00078ec0ff */
[----:B------:R-:W-:-:S05]  /*0ac0*/  IMAD.IADD R3, R10, 0x1, R3 ;  /* 0x000000010a037824 */ /* 0x000fca00078e0203 */
[----:B------:R-:W-:Y:S01]  /*0ad0*/  LOP3.LUT R0, R3, R0, RZ, 0xfc, !PT ;  /* 0x0000000003007212 */ /* 0x000fe200078efcff */
[----:B------:R-:W-:Y:S06]  /*0ae0*/  BRA `(.L_x_14) ;  /* 0x0000000000107947 */ /* 0x000fec0003800000 */
.L_x_13:
[----:B------:R-:W-:-:S04]  /*0af0*/  LOP3.LUT R0, R0, 0x80000000, RZ, 0xc0, !PT ;  /* 0x8000000000007812 */ /* 0x000fc800078ec0ff */
[----:B------:R-:W-:Y:S01]  /*0b00*/  LOP3.LUT R0, R0, 0x7f800000, RZ, 0xfc, !PT ;  /* 0x7f80000000007812 */ /* 0x000fe200078efcff */
[----:B------:R-:W-:Y:S06]  /*0b10*/  BRA `(.L_x_14) ;  /* 0x0000000000047947 */ /* 0x000fec0003800000 */
.L_x_12:
[----:B------:R-:W-:-:S07]  /*0b20*/  IMAD R0, R8, 0x800000, R0 ;  /* 0x0080000008007824 */ /* 0x000fce00078e0200 */
.L_x_14:
[----:B------:R-:W-:Y:S05]  /*0b30*/  BSYNC.RECONVERGENT B2 ;  /* 0x0000000000027941 */ /* 0x000fea0003800200 */
.L_x_11:
[----:B------:R-:W-:Y:S05]  /*0b40*/  BRA `(.L_x_15) ;  /* 0x0000000000207947 */ /* 0x000fea0003800000 */
.L_x_10:
[----:B------:R-:W-:-:S04]  /*0b50*/  LOP3.LUT R0, R3, 0x80000000, R0, 0x48, !PT ;  /* 0x8000000003007812 */ /* 0x000fc800078e4800 */
[----:B------:R-:W-:Y:S01]  /*0b60*/  LOP3.LUT R0, R0, 0x7f800000, RZ, 0xfc, !PT ;  /* 0x7f80000000007812 */ /* 0x000fe200078efcff */
[----:B------:R-:W-:Y:S06]  /*0b70*/  BRA `(.L_x_15) ;  /* 0x0000000000147947 */ /* 0x000fec0003800000 */
.L_x_9:
[----:B------:R-:W-:Y:S01]  /*0b80*/  LOP3.LUT R0, R3, 0x80000000, R0, 0x48, !PT ;  /* 0x8000000003007812 */ /* 0x000fe200078e4800 */
[----:B------:R-:W-:Y:S06]  /*0b90*/  BRA `(.L_x_15) ;  /* 0x00000000000c7947 */ /* 0x000fec0003800000 */
.L_x_8:
[----:B------:R-:W0:Y:S01]  /*0ba0*/  MUFU.RSQ R0, -QNAN ;  /* 0xffc0000000007908 */ /* 0x000e220000001400 */
[----:B------:R-:W-:Y:S05]  /*0bb0*/  BRA `(.L_x_15) ;  /* 0x0000000000047947 */ /* 0x000fea0003800000 */
.L_x_7:
[----:B------:R-:W-:-:S07]  /*0bc0*/  FADD.FTZ R0, R0, R3 ;  /* 0x0000000300007221 */ /* 0x000fce0000010000 */
.L_x_15:
[----:B------:R-:W-:Y:S05]  /*0bd0*/  BSYNC.RECONVERGENT B1 ;  /* 0x0000000000017941 */ /* 0x000fea0003800200 */
.L_x_5:
[----:B------:R-:W-:-:S04]  /*0be0*/  IMAD.MOV.U32 R7, RZ, RZ, 0x0 ;  /* 0x00000000ff077424 */ /* 0x000fc800078e00ff */
[----:B0-----:R-:W-:Y:S05]  /*0bf0*/  RET.REL.NODEC R6 `(_Z26parallel_inverse_calculatePfS_fiiiii) ;  /* 0xfffffff406007950 */ /* 0x001fea0003c3ffff */
.L_x_16:
[----:B------:R-:W-:-:S00]  /*0c00*/  BRA `(.L_x_16) ;  /* 0xfffffffc00fc7947 */ /* 0x000fc0000383ffff */
[----:B------:R-:W-:-:S00]  /*0c10*/  NOP ;  /* 0x0000000000007918 */ /* 0x000fc00000000000 */
        /* <DEDUP_REMOVED lines=14> */
.L_x_17:


//--------------------- .nv.global.init           --------------------------
	.section	.nv.global.init,"aw",@progbits
.nv.global.init:
	.type		$str,@object
	.size		$str,(.L_0 - $str)
$str:
        /*0000*/ 	.byte	0x64, 0x5f, 0x78, 0x5f, 0x69, 0x6e, 0x5b, 0x25, 0x64, 0x5d, 0x3a, 0x20, 0x25, 0x2e, 0x32, 0x66
        /*0010*/ 	.byte	0x0a, 0x00
.L_0:


//--------------------- .nv.shared.reserved.0     --------------------------
	.section	.nv.shared.reserved.0,"aw",@nobits
	.weak		__nv_reservedSMEM_offset_0_alias
	.size		__nv_reservedSMEM_offset_0_alias, 0, 64
	.other		__nv_reservedSMEM_offset_0_alias,@"STO_CUDA_RESERVED_SHARED STV_DEFAULT"
__nv_reservedSMEM_offset_0_alias:
	.zero		0
	.zero		64


//--------------------- .nv.constant0._Z26parallel_inverse_calculatePfS_fiiiii --------------------------
	.section	.nv.constant0._Z26parallel_inverse_calculatePfS_fiiiii,"a",@progbits
	.sectionflags	@""
	.align	4
.nv.constant0._Z26parallel_inverse_calculatePfS_fiiiii:
	.zero		936


//--------------------- SYMBOLS --------------------------

	.type		.nv.reservedSmem.offset0,@object
	.size		.nv.reservedSmem.offset0,0x4
	.type		vprintf,@function
